//
// Generated by NVIDIA NVVM Compiler
//
// Compiler Build ID: CL-36424714
// Cuda compilation tools, release 13.0, V13.0.88
// Based on NVVM 20.0.0
//

.version 9.0
.target sm_100
.address_size 64

	// .globl	_ZN3gpu16k_PrefixSum_DepsEPKiPiS1_
.extern .shared .align 16 .b8 _ZN3gpu4tempE[];

.visible .entry _ZN3gpu16k_PrefixSum_DepsEPKiPiS1_(
	.param .u64 .ptr .align 1 _ZN3gpu16k_PrefixSum_DepsEPKiPiS1__param_0,
	.param .u64 .ptr .align 1 _ZN3gpu16k_PrefixSum_DepsEPKiPiS1__param_1,
	.param .u64 .ptr .align 1 _ZN3gpu16k_PrefixSum_DepsEPKiPiS1__param_2
)
{
	.reg .pred 	%p<8>;
	.reg .b32 	%r<53>;
	.reg .b64 	%rd<11>;

	ld.param.u64 	%rd2, [_ZN3gpu16k_PrefixSum_DepsEPKiPiS1__param_0];
	ld.param.u64 	%rd1, [_ZN3gpu16k_PrefixSum_DepsEPKiPiS1__param_1];
	ld.param.u64 	%rd3, [_ZN3gpu16k_PrefixSum_DepsEPKiPiS1__param_2];
	cvta.to.global.u64 	%rd4, %rd2;
	cvta.to.global.u64 	%rd5, %rd3;
	mov.u32 	%r1, %tid.x;
	ld.global.u32 	%r2, [%rd5];
	add.s32 	%r3, %r2, -1;
	shl.b32 	%r4, %r1, 1;
	mul.wide.u32 	%rd6, %r4, 4;
	add.s64 	%rd7, %rd4, %rd6;
	ld.global.u32 	%r18, [%rd7];
	shl.b32 	%r19, %r1, 3;
	mov.u32 	%r20, _ZN3gpu4tempE;
	add.s32 	%r5, %r20, %r19;
	or.b32  	%r6, %r4, 1;
	ld.global.u32 	%r21, [%rd7+4];
	st.shared.v2.u32 	[%r5], {%r18, %r21};
	shr.s32 	%r48, %r3, 1;
	setp.lt.s32 	%p1, %r48, 1;
	mov.b32 	%r50, 1;
	@%p1 bra 	$L__BB0_5;
	mov.b32 	%r50, 1;
$L__BB0_2:
	bar.sync 	0;
	setp.ge.s32 	%p2, %r1, %r48;
	@%p2 bra 	$L__BB0_4;
	mul.lo.s32 	%r23, %r50, %r6;
	shl.b32 	%r24, %r23, 2;
	add.s32 	%r26, %r20, %r24;
	ld.shared.u32 	%r27, [%r26+-4];
	shl.b32 	%r28, %r50, 2;
	add.s32 	%r29, %r26, %r28;
	ld.shared.u32 	%r30, [%r29+-4];
	add.s32 	%r31, %r30, %r27;
	st.shared.u32 	[%r29+-4], %r31;
$L__BB0_4:
	shl.b32 	%r50, %r50, 1;
	shr.u32 	%r11, %r48, 1;
	setp.gt.u32 	%p3, %r48, 1;
	mov.u32 	%r48, %r11;
	@%p3 bra 	$L__BB0_2;
$L__BB0_5:
	setp.ne.s32 	%p4, %r1, 0;
	@%p4 bra 	$L__BB0_7;
	shl.b32 	%r32, %r2, 2;
	add.s32 	%r34, %r20, %r32;
	mov.b32 	%r35, 0;
	st.shared.u32 	[%r34+-8], %r35;
$L__BB0_7:
	setp.lt.s32 	%p5, %r2, 3;
	@%p5 bra 	$L__BB0_12;
	mov.b32 	%r51, 1;
$L__BB0_9:
	shr.u32 	%r50, %r50, 1;
	bar.sync 	0;
	setp.ge.u32 	%p6, %r1, %r51;
	@%p6 bra 	$L__BB0_11;
	mul.lo.s32 	%r37, %r50, %r6;
	shl.b32 	%r38, %r37, 2;
	add.s32 	%r40, %r20, %r38;
	ld.shared.u32 	%r41, [%r40+-4];
	shl.b32 	%r42, %r50, 2;
	add.s32 	%r43, %r40, %r42;
	ld.shared.u32 	%r44, [%r43+-4];
	st.shared.u32 	[%r40+-4], %r44;
	add.s32 	%r45, %r44, %r41;
	st.shared.u32 	[%r43+-4], %r45;
$L__BB0_11:
	shl.b32 	%r51, %r51, 1;
	setp.lt.s32 	%p7, %r51, %r3;
	@%p7 bra 	$L__BB0_9;
$L__BB0_12:
	cvta.to.global.u64 	%rd8, %rd1;
	bar.sync 	0;
	ld.shared.v2.u32 	{%r46, %r47}, [%r5];
	add.s64 	%rd10, %rd8, %rd6;
	st.global.u32 	[%rd10], %r46;
	st.global.u32 	[%rd10+4], %r47;
	ret;

}


// ===== COMPILED SASS (sm_100) =====

	.target	sm_100

	.elftype	@"ET_EXEC"


//--------------------- .note.nv.tkinfo           --------------------------
	.section	.note.nv.tkinfo,"",@"SHT_NOTE"
	.sectionflags	@"SHF_NOTE_NV_TKINFO"
	.tkinfo
        /*0018*/ 	.word	0x00000002
        /*0030*/ 	.string	""
        /*0030*/ 	.string	"ptxas"
        /*0030*/ 	.string	"Cuda compilation tools, release 13.0, V13.0.88"
        /*0030*/ 	.string	"Build cuda_13.0.r13.0/compiler.36424714_0"
        /*0030*/ 	.string	"-arch sm_100 -m 64 "



//--------------------- .note.nv.cuinfo           --------------------------
	.section	.note.nv.cuinfo,"",@"SHT_NOTE"
	.sectionflags	@"SHF_NOTE_NV_CUINFO"
        /*0018*/ 	.short	0x0002
        /*001a*/ 	.short	0x0064
        /*001c*/ 	.short	0x0082
	.zero		2


//--------------------- .nv.info                  --------------------------
	.section	.nv.info,"",@"SHT_CUDA_INFO"
	.align	4


	//----- nvinfo : EIATTR_REGCOUNT
	.align		4
        /*0000*/ 	.byte	0x04, 0x2f
        /*0002*/ 	.short	(.L_1 - .L_0)
	.align		4
.L_0:
        /*0004*/ 	.word	index@(_ZN3gpu16k_PrefixSum_DepsEPKiPiS1_)
        /*0008*/ 	.word	0x0000000f


	//----- nvinfo : EIATTR_FRAME_SIZE
	.align		4
.L_1:
        /*000c*/ 	.byte	0x04, 0x11
        /*000e*/ 	.short	(.L_3 - .L_2)
	.align		4
.L_2:
        /*0010*/ 	.word	index@(_ZN3gpu16k_PrefixSum_DepsEPKiPiS1_)
        /*0014*/ 	.word	0x00000000


	//----- nvinfo : EIATTR_MIN_STACK_SIZE
	.align		4
.L_3:
        /*0018*/ 	.byte	0x04, 0x12
        /*001a*/ 	.short	(.L_5 - .L_4)
	.align		4
.L_4:
        /*001c*/ 	.word	index@(_ZN3gpu16k_PrefixSum_DepsEPKiPiS1_)
        /*0020*/ 	.word	0x00000000
.L_5:


//--------------------- .nv.compat                --------------------------
	.section	.nv.compat,"",@"SHT_CUDA_COMPAT_INFO"
	.align	4
        /*0000*/ 	.byte	0x02, 0x09, 0x00, 0x00, 0x02, 0x02, 0x01, 0x00, 0x02, 0x05, 0x05, 0x00, 0x03, 0x07, 0x01, 0x01
        /*0010*/ 	.byte	0x02, 0x03, 0x00, 0x00, 0x02, 0x06, 0x01, 0x00, 0x04, 0x0b, 0x08, 0x00, 0x09, 0x00, 0x00, 0x00
        /*0020*/ 	.byte	0x00, 0x00, 0x00, 0x00


//--------------------- .nv.info._ZN3gpu16k_PrefixSum_DepsEPKiPiS1_ --------------------------
	.section	.nv.info._ZN3gpu16k_PrefixSum_DepsEPKiPiS1_,"",@"SHT_CUDA_INFO"
	.sectionflags	@""
	.align	4


	//----- nvinfo : EIATTR_CUDA_API_VERSION
	.align		4
        /*0000*/ 	.byte	0x04, 0x37
        /*0002*/ 	.short	(.L_7 - .L_6)
.L_6:
        /*0004*/ 	.word	0x00000082


	//----- nvinfo : EIATTR_KPARAM_INFO
	.align		4
.L_7:
        /*0008*/ 	.byte	0x04, 0x17
        /*000a*/ 	.short	(.L_9 - .L_8)
.L_8:
        /*000c*/ 	.word	0x00000000
        /*0010*/ 	.short	0x0002
        /*0012*/ 	.short	0x0010
        /*0014*/ 	.byte	0x00, 0xf5, 0x21, 0x00


	//----- nvinfo : EIATTR_KPARAM_INFO
	.align		4
.L_9:
        /*0018*/ 	.byte	0x04, 0x17
        /*001a*/ 	.short	(.L_11 - .L_10)
.L_10:
        /*001c*/ 	.word	0x00000000
        /*0020*/ 	.short	0x0001
        /*0022*/ 	.short	0x0008
        /*0024*/ 	.byte	0x00, 0xf5, 0x21, 0x00


	//----- nvinfo : EIATTR_KPARAM_INFO
	.align		4
.L_11:
        /*0028*/ 	.byte	0x04, 0x17
        /*002a*/ 	.short	(.L_13 - .L_12)
.L_12:
        /*002c*/ 	.word	0x00000000
        /*0030*/ 	.short	0x0000
        /*0032*/ 	.short	0x0000
        /*0034*/ 	.byte	0x00, 0xf5, 0x21, 0x00


	//----- nvinfo : EIATTR_SPARSE_MMA_MASK
	.align		4
.L_13:
        /*0038*/ 	.byte	0x03, 0x50
        /*003a*/ 	.short	0x0000


	//----- nvinfo : EIATTR_MAXREG_COUNT
	.align		4
        /*003c*/ 	.byte	0x03, 0x1b
        /*003e*/ 	.short	0x00ff


	//----- nvinfo : EIATTR_NUM_BARRIERS
	.align		4
        /*0040*/ 	.byte	0x02, 0x4c
        /*0042*/ 	.byte	0x01
	.zero		1


	//----- nvinfo : EIATTR_MERCURY_ISA_VERSION
	.align		4
        /*0044*/ 	.byte	0x03, 0x5f
        /*0046*/ 	.short	0x0101


	//----- nvinfo : EIATTR_VRC_CTA_INIT_COUNT
	.align		4
        /*0048*/ 	.byte	0x02, 0x4a
	.zero		1
	.zero		1


	//----- nvinfo : EIATTR_EXIT_INSTR_OFFSETS
	.align		4
        /*004c*/ 	.byte	0x04, 0x1c
        /*004e*/ 	.short	(.L_15 - .L_14)


	//   ....[0]....
.L_14:
        /*0050*/ 	.word	0x000003d0


	//----- nvinfo : EIATTR_CBANK_PARAM_SIZE
	.align		4
.L_15:
        /*0054*/ 	.byte	0x03, 0x19
        /*0056*/ 	.short	0x0018


	//----- nvinfo : EIATTR_PARAM_CBANK
	.align		4
        /*0058*/ 	.byte	0x04, 0x0a
        /*005a*/ 	.short	(.L_17 - .L_16)
	.align		4
.L_16:
        /*005c*/ 	.word	index@(.nv.constant0._ZN3gpu16k_PrefixSum_DepsEPKiPiS1_)
        /*0060*/ 	.short	0x0380
        /*0062*/ 	.short	0x0018


	//----- nvinfo : EIATTR_SW_WAR
	.align		4
.L_17:
        /*0064*/ 	.byte	0x04, 0x36
        /*0066*/ 	.short	(.L_19 - .L_18)
.L_18:
        /*0068*/ 	.word	0x00000008
.L_19:


//--------------------- .nv.callgraph             --------------------------
	.section	.nv.callgraph,"",@"SHT_CUDA_CALLGRAPH"
	.align	4
	.sectionentsize	8
	.align		4
        /*0000*/ 	.word	0x00000000
	.align		4
        /*0004*/ 	.word	0xffffffff
	.align		4
        /*0008*/ 	.word	0x00000000
	.align		4
        /*000c*/ 	.word	0xfffffffe
	.align		4
        /*0010*/ 	.word	0x00000000
	.align		4
        /*0014*/ 	.word	0xfffffffd
	.align		4
        /*0018*/ 	.word	0x00000000
	.align		4
        /*001c*/ 	.word	0xfffffffc


//--------------------- .text._ZN3gpu16k_PrefixSum_DepsEPKiPiS1_ --------------------------
	.section	.text._ZN3gpu16k_PrefixSum_DepsEPKiPiS1_,"ax",@progbits
	.align	128
        .global         _ZN3gpu16k_PrefixSum_DepsEPKiPiS1_
        .type           _ZN3gpu16k_PrefixSum_DepsEPKiPiS1_,@function
        .size           _ZN3gpu16k_PrefixSum_DepsEPKiPiS1_,(.L_x_5 - _ZN3gpu16k_PrefixSum_DepsEPKiPiS1_)
        .other          _ZN3gpu16k_PrefixSum_DepsEPKiPiS1_,@"STO_CUDA_ENTRY STV_DEFAULT"
_ZN3gpu16k_PrefixSum_DepsEPKiPiS1_:
.text._ZN3gpu16k_PrefixSum_DepsEPKiPiS1_:
[----:B------:R-:W-:Y:S01]  /*0000*/  LDC R1, c[0x0][0x37c] ;  /* 0x0000df00ff017b82 */ /* 0x000fe20000000800 */
[----:B------:R-:W0:Y:S07]  /*0010*/  S2R R0, SR_TID.X ;  /* 0x0000000000007919 */ /* 0x000e2e0000002100 */
[----:B------:R-:W1:Y:S01]  /*0020*/  LDC.64 R6, c[0x0][0x380] ;  /* 0x0000e000ff067b82 */ /* 0x000e620000000a00 */
[----:B------:R-:W2:Y:S07]  /*0030*/  LDCU.64 UR6, c[0x0][0x358] ;  /* 0x00006b00ff0677ac */ /* 0x000eae0008000a00 */
[----:B------:R-:W2:Y:S01]  /*0040*/  LDC.64 R4, c[0x0][0x390] ;  /* 0x0000e400ff047b82 */ /* 0x000ea20000000a00 */
[----:B0-----:R-:W-:Y:S01]  /*0050*/  IMAD.SHL.U32 R2, R0, 0x2, RZ ;  /* 0x0000000200027824 */ /* 0x001fe200078e00ff */
[----:B--2---:R0:W2:Y:S03]  /*0060*/  LDG.E R4, desc[UR6][R4.64] ;  /* 0x0000000604047981 */ /* 0x0040a6000c1e1900 */
[----:B-1----:R-:W-:-:S05]  /*0070*/  IMAD.WIDE.U32 R6, R2, 0x4, R6 ;  /* 0x0000000402067825 */ /* 0x002fca00078e0006 */
[----:B------:R-:W3:Y:S04]  /*0080*/  LDG.E R8, desc[UR6][R6.64] ;  /* 0x0000000606087981 */ /* 0x000ee8000c1e1900 */
[----:B------:R1:W3:Y:S01]  /*0090*/  LDG.E R9, desc[UR6][R6.64+0x4] ;  /* 0x0000040606097981 */ /* 0x0002e2000c1e1900 */
[----:B------:R-:W4:Y:S01]  /*00a0*/  S2UR UR5, SR_CgaCtaId ;  /* 0x00000000000579c3 */ /* 0x000f220000008800 */
[----:B------:R-:W-:Y:S01]  /*00b0*/  UMOV UR4, 0x400 ;  /* 0x0000040000047882 */ /* 0x000fe20000000000 */
[----:B------:R-:W-:Y:S01]  /*00c0*/  ISETP.NE.AND P0, PT, R0, RZ, PT ;  /* 0x000000ff0000720c */ /* 0x000fe20003f05270 */
[----:B0-----:R-:W-:Y:S02]  /*00d0*/  VIADD R5, R2, 0x1 ;  /* 0x0000000102057836 */ /* 0x001fe40000000000 */
[----:B-1----:R-:W-:Y:S01]  /*00e0*/  IMAD.MOV.U32 R6, RZ, RZ, 0x1 ;  /* 0x00000001ff067424 */ /* 0x002fe200078e00ff */
[----:B----4-:R-:W-:-:S06]  /*00f0*/  ULEA UR4, UR5, UR4, 0x18 ;  /* 0x0000000405047291 */ /* 0x010fcc000f8ec0ff */
[----:B------:R-:W-:Y:S01]  /*0100*/  LEA R10, R0, UR4, 0x3 ;  /* 0x00000004000a7c11 */ /* 0x000fe2000f8e18ff */
[C---:B--2---:R-:W-:Y:S01]  /*0110*/  VIADD R3, R4.reuse, 0xffffffff ;  /* 0xffffffff04037836 */ /* 0x044fe20000000000 */
[----:B------:R-:W-:-:S04]  /*0120*/  ISETP.GE.AND P1, PT, R4, 0x3, PT ;  /* 0x000000030400780c */ /* 0x000fc80003f26270 */
[----:B------:R-:W-:-:S04]  /*0130*/  SHF.R.S32.HI R11, RZ, 0x1, R3 ;  /* 0x00000001ff0b7819 */ /* 0x000fc80000011403 */
[----:B------:R-:W-:Y:S01]  /*0140*/  ISETP.GE.AND P2, PT, R11, 0x1, PT ;  /* 0x000000010b00780c */ /* 0x000fe20003f46270 */
[----:B---3--:R0:W-:-:S12]  /*0150*/  STS.64 [R10], R8 ;  /* 0x000000080a007388 */ /* 0x0081d80000000a00 */
[----:B0-----:R-:W-:Y:S05]  /*0160*/  @!P2 BRA `(.L_x_0) ;  /* 0x000000000038a947 */ /* 0x001fea0003800000 */
[----:B------:R-:W-:-:S07]  /*0170*/  IMAD.MOV.U32 R6, RZ, RZ, 0x1 ;  /* 0x00000001ff067424 */ /* 0x000fce00078e00ff */
.L_x_1:
[----:B------:R-:W-:Y:S01]  /*0180*/  BAR.SYNC.DEFER_BLOCKING 0x0 ;  /* 0x0000000000007b1d */ /* 0x000fe20000010000 */
[----:B------:R-:W-:-:S13]  /*0190*/  ISETP.GE.AND P2, PT, R0, R11, PT ;  /* 0x0000000b0000720c */ /* 0x000fda0003f46270 */
[----:B------:R-:W-:-:S05]  /*01a0*/  @!P2 IMAD R7, R5, R6, RZ ;  /* 0x000000060507a224 */ /* 0x000fca00078e02ff */
[----:B------:R-:W-:-:S05]  /*01b0*/  @!P2 LEA R7, R7, UR4, 0x2 ;  /* 0x000000040707ac11 */ /* 0x000fca000f8e10ff */
[C---:B------:R-:W-:Y:S02]  /*01c0*/  @!P2 IMAD R8, R6.reuse, 0x4, R7 ;  /* 0x000000040608a824 */ /* 0x040fe400078e0207 */
[----:B------:R-:W-:Y:S01]  /*01d0*/  @!P2 LDS R7, [R7+-0x4] ;  /* 0xfffffc000707a984 */ /* 0x000fe20000000800 */
[----:B------:R-:W-:-:S03]  /*01e0*/  IMAD.SHL.U32 R6, R6, 0x2, RZ ;  /* 0x0000000206067824 */ /* 0x000fc600078e00ff */
[----:B------:R-:W0:Y:S02]  /*01f0*/  @!P2 LDS R12, [R8+-0x4] ;  /* 0xfffffc00080ca984 */ /* 0x000e240000000800 */
[----:B0-----:R-:W-:-:S05]  /*0200*/  @!P2 IMAD.IADD R9, R7, 0x1, R12 ;  /* 0x000000010709a824 */ /* 0x001fca00078e020c */
[----:B------:R0:W-:Y:S01]  /*0210*/  @!P2 STS [R8+-0x4], R9 ;  /* 0xfffffc090800a388 */ /* 0x0001e20000000800 */
[----:B------:R-:W-:Y:S02]  /*0220*/  ISETP.GT.U32.AND P2, PT, R11, 0x1, PT ;  /* 0x000000010b00780c */ /* 0x000fe40003f44070 */
[----:B------:R-:W-:-:S11]  /*0230*/  SHF.R.U32.HI R11, RZ, 0x1, R11 ;  /* 0x00000001ff0b7819 */ /* 0x000fd6000001160b */
[----:B0-----:R-:W-:Y:S05]  /*0240*/  @P2 BRA `(.L_x_1) ;  /* 0xfffffffc00cc2947 */ /* 0x001fea000383ffff */
.L_x_0:
[----:B------:R-:W-:-:S05]  /*0250*/  @!P0 LEA R4, R4, UR4, 0x2 ;  /* 0x0000000404048c11 */ /* 0x000fca000f8e10ff */
[----:B------:R0:W-:Y:S01]  /*0260*/  @!P0 STS [R4+-0x8], RZ ;  /* 0xfffff8ff04008388 */ /* 0x0001e20000000800 */
[----:B------:R-:W-:Y:S05]  /*0270*/  @!P1 BRA `(.L_x_2) ;  /* 0x00000000003c9947 */ /* 0x000fea0003800000 */
[----:B------:R-:W-:-:S05]  /*0280*/  UMOV UR5, 0x1 ;  /* 0x0000000100057882 */ /* 0x000fca0000000000 */
.L_x_3:
[----:B------:R-:W-:Y:S01]  /*0290*/  BAR.SYNC.DEFER_BLOCKING 0x0 ;  /* 0x0000000000007b1d */ /* 0x000fe20000010000 */
[----:B------:R-:W-:Y:S01]  /*02a0*/  ISETP.GE.U32.AND P0, PT, R0, UR5, PT ;  /* 0x0000000500007c0c */ /* 0x000fe2000bf06070 */
[----:B------:R-:W-:Y:S01]  /*02b0*/  USHF.L.U32 UR5, UR5, 0x1, URZ ;  /* 0x0000000105057899 */ /* 0x000fe200080006ff */
[----:B------:R-:W-:-:S11]  /*02c0*/  SHF.R.U32.HI R6, RZ, 0x1, R6 ;  /* 0x00000001ff067819 */ /* 0x000fd60000011606 */
[----:B0-----:R-:W-:-:S05]  /*02d0*/  @!P0 IMAD R4, R5, R6, RZ ;  /* 0x0000000605048224 */ /* 0x001fca00078e02ff */
[----:B------:R-:W-:-:S05]  /*02e0*/  @!P0 LEA R7, R4, UR4, 0x2 ;  /* 0x0000000404078c11 */ /* 0x000fca000f8e10ff */
[----:B------:R-:W-:Y:S01]  /*02f0*/  @!P0 IMAD R8, R6, 0x4, R7 ;  /* 0x0000000406088824 */ /* 0x000fe200078e0207 */
[----:B------:R-:W-:Y:S04]  /*0300*/  @!P0 LDS R4, [R7+-0x4] ;  /* 0xfffffc0007048984 */ /* 0x000fe80000000800 */
[----:B------:R-:W0:Y:S02]  /*0310*/  @!P0 LDS R9, [R8+-0x4] ;  /* 0xfffffc0008098984 */ /* 0x000e240000000800 */
[----:B0-----:R-:W-:Y:S02]  /*0320*/  @!P0 IMAD.IADD R11, R4, 0x1, R9 ;  /* 0x00000001040b8824 */ /* 0x001fe400078e0209 */
[----:B------:R1:W-:Y:S04]  /*0330*/  @!P0 STS [R7+-0x4], R9 ;  /* 0xfffffc0907008388 */ /* 0x0003e80000000800 */
[----:B------:R1:W-:Y:S01]  /*0340*/  @!P0 STS [R8+-0x4], R11 ;  /* 0xfffffc0b08008388 */ /* 0x0003e20000000800 */
[----:B------:R-:W-:-:S13]  /*0350*/  ISETP.LE.AND P0, PT, R3, UR5, PT ;  /* 0x0000000503007c0c */ /* 0x000fda000bf03270 */
[----:B-1----:R-:W-:Y:S05]  /*0360*/  @!P0 BRA `(.L_x_3) ;  /* 0xfffffffc00c88947 */ /* 0x002fea000383ffff */
.L_x_2:
[----:B------:R-:W-:Y:S08]  /*0370*/  BAR.SYNC.DEFER_BLOCKING 0x0 ;  /* 0x0000000000007b1d */ /* 0x000ff00000010000 */
[----:B0-----:R-:W0:Y:S01]  /*0380*/  LDC.64 R4, c[0x0][0x388] ;  /* 0x0000e200ff047b82 */ /* 0x001e220000000a00 */
[----:B------:R-:W1:Y:S01]  /*0390*/  LDS.64 R10, [R10] ;  /* 0x000000000a0a7984 */ /* 0x000e620000000a00 */
[----:B0-----:R-:W-:-:S05]  /*03a0*/  IMAD.WIDE.U32 R2, R2, 0x4, R4 ;  /* 0x0000000402027825 */ /* 0x001fca00078e0004 */
[----:B-1----:R-:W-:Y:S04]  /*03b0*/  STG.E desc[UR6][R2.64], R10 ;  /* 0x0000000a02007986 */ /* 0x002fe8000c101906 */
[----:B------:R-:W-:Y:S01]  /*03c0*/  STG.E desc[UR6][R2.64+0x4], R11 ;  /* 0x0000040b02007986 */ /* 0x000fe2000c101906 */
[----:B------:R-:W-:Y:S05]  /*03d0*/  EXIT ;  /* 0x000000000000794d */ /* 0x000fea0003800000 */
.L_x_4:
[----:B------:R-:W-:-:S00]  /*03e0*/  BRA `(.L_x_4) ;  /* 0xfffffffc00fc7947 */ /* 0x000fc0000383ffff */
[----:B------:R-:W-:-:S00]  /*03f0*/  NOP ;  /* 0x0000000000007918 */ /* 0x000fc00000000000 */
        /* <DEDUP_REMOVED lines=8> */
.L_x_5:


//--------------------- .nv.shared._ZN3gpu16k_PrefixSum_DepsEPKiPiS1_ --------------------------
	.section	.nv.shared._ZN3gpu16k_PrefixSum_DepsEPKiPiS1_,"aw",@nobits
	.sectionflags	@""
	.align	16
	.zero		1024


//--------------------- .nv.shared.reserved.0     --------------------------
	.section	.nv.shared.reserved.0,"aw",@nobits
	.weak		__nv_reservedSMEM_offset_0_alias
	.size		__nv_reservedSMEM_offset_0_alias, 0, 64
	.other		__nv_reservedSMEM_offset_0_alias,@"STO_CUDA_RESERVED_SHARED STV_DEFAULT"
__nv_reservedSMEM_offset_0_alias:
	.zero		0
	.zero		64


//--------------------- .nv.constant0._ZN3gpu16k_PrefixSum_DepsEPKiPiS1_ --------------------------
	.section	.nv.constant0._ZN3gpu16k_PrefixSum_DepsEPKiPiS1_,"a",@progbits
	.sectionflags	@""
	.align	4
.nv.constant0._ZN3gpu16k_PrefixSum_DepsEPKiPiS1_:
	.zero		920


//--------------------- SYMBOLS --------------------------

	.type		.nv.reservedSmem.offset0,@object
	.size		.nv.reservedSmem.offset0,0x4
	.type		.nv.reservedSmem.cap,@object
	.size		.nv.reservedSmem.cap,0x4
